//
// Generated by NVIDIA NVVM Compiler
//
// Compiler Build ID: CL-36424714
// Cuda compilation tools, release 13.0, V13.0.88
// Based on NVVM 20.0.0
//

.version 9.0
.target sm_100
.address_size 64

	// .globl	_Z10ClearArrayPff

.visible .entry _Z10ClearArrayPff(
	.param .u64 .ptr .align 1 _Z10ClearArrayPff_param_0,
	.param .f32 _Z10ClearArrayPff_param_1
)
{
	.reg .b32 	%r<11>;
	.reg .b32 	%f<2>;
	.reg .b64 	%rd<5>;

	ld.param.u64 	%rd1, [_Z10ClearArrayPff_param_0];
	ld.param.f32 	%f1, [_Z10ClearArrayPff_param_1];
	cvta.to.global.u64 	%rd2, %rd1;
	mov.u32 	%r1, %tid.x;
	mov.u32 	%r2, %ctaid.x;
	mov.u32 	%r3, %ntid.x;
	mov.u32 	%r4, %tid.y;
	mov.u32 	%r5, %ctaid.y;
	mov.u32 	%r6, %ntid.y;
	mad.lo.s32 	%r7, %r5, %r6, %r4;
	mov.u32 	%r8, %nctaid.x;
	mad.lo.s32 	%r9, %r7, %r8, %r2;
	mad.lo.s32 	%r10, %r9, %r3, %r1;
	mul.wide.s32 	%rd3, %r10, 4;
	add.s64 	%rd4, %rd2, %rd3;
	st.global.f32 	[%rd4], %f1;
	ret;

}
	// .globl	_Z10DrawSquarePf
.visible .entry _Z10DrawSquarePf(
	.param .u64 .ptr .align 1 _Z10DrawSquarePf_param_0
)
{
	.reg .pred 	%p<7>;
	.reg .b32 	%r<18>;
	.reg .b64 	%rd<5>;

	ld.param.u64 	%rd1, [_Z10DrawSquarePf_param_0];
	mov.u32 	%r1, %tid.x;
	mov.u32 	%r4, %tid.y;
	max.u32 	%r5, %r1, %r4;
	setp.gt.u32 	%p1, %r5, 256;
	@%p1 bra 	$L__BB1_3;
	mov.u32 	%r6, %ctaid.x;
	mov.u32 	%r7, %ntid.x;
	mad.lo.s32 	%r8, %r6, %r7, %r1;
	mov.u32 	%r9, %ctaid.y;
	mov.u32 	%r10, %ntid.y;
	mul.lo.s32 	%r11, %r9, %r10;
	add.s32 	%r13, %r11, %r4;
	mov.u32 	%r14, %nctaid.x;
	mul.lo.s32 	%r15, %r14, %r7;
	mad.lo.s32 	%r3, %r15, %r13, %r8;
	add.s32 	%r16, %r8, -117;
	setp.gt.u32 	%p2, %r16, 82;
	setp.gt.u32 	%p3, %r13, 139;
	or.pred  	%p4, %p2, %p3;
	setp.lt.u32 	%p5, %r13, 31;
	or.pred  	%p6, %p4, %p5;
	@%p6 bra 	$L__BB1_3;
	cvta.to.global.u64 	%rd2, %rd1;
	mul.wide.s32 	%rd3, %r3, 4;
	add.s64 	%rd4, %rd2, %rd3;
	mov.b32 	%r17, 1065353216;
	st.global.u32 	[%rd4], %r17;
$L__BB1_3:
	ret;

}
	// .globl	_Z9DiffusionPfS_fii
.visible .entry _Z9DiffusionPfS_fii(
	.param .u64 .ptr .align 1 _Z9DiffusionPfS_fii_param_0,
	.param .u64 .ptr .align 1 _Z9DiffusionPfS_fii_param_1,
	.param .f32 _Z9DiffusionPfS_fii_param_2,
	.param .u32 _Z9DiffusionPfS_fii_param_3,
	.param .u32 _Z9DiffusionPfS_fii_param_4
)
{
	.reg .pred 	%p<7>;
	.reg .b32 	%r<31>;
	.reg .b32 	%f<14>;
	.reg .b64 	%rd<16>;

	ld.param.u64 	%rd1, [_Z9DiffusionPfS_fii_param_0];
	ld.param.u64 	%rd2, [_Z9DiffusionPfS_fii_param_1];
	ld.param.f32 	%f1, [_Z9DiffusionPfS_fii_param_2];
	mov.u32 	%r1, %tid.x;
	mov.u32 	%r3, %tid.y;
	max.u32 	%r4, %r1, %r3;
	setp.gt.u32 	%p1, %r4, 256;
	@%p1 bra 	$L__BB2_2;
	cvta.to.global.u64 	%rd3, %rd1;
	cvta.to.global.u64 	%rd4, %rd2;
	mov.u32 	%r5, %ctaid.x;
	mov.u32 	%r6, %ntid.x;
	mad.lo.s32 	%r7, %r5, %r6, %r1;
	mov.u32 	%r8, %ctaid.y;
	mov.u32 	%r9, %ntid.y;
	mad.lo.s32 	%r10, %r8, %r9, %r3;
	mov.u32 	%r11, %nctaid.x;
	mul.lo.s32 	%r12, %r11, %r6;
	mul.lo.s32 	%r13, %r12, %r10;
	add.s32 	%r14, %r13, %r7;
	mul.f32 	%f2, %f1, 0f3DCCCCCD;
	div.rn.f32 	%f3, %f2, 0f38D1B717;
	add.s32 	%r15, %r14, 1;
	add.s32 	%r16, %r14, -1;
	add.s32 	%r17, %r14, 256;
	add.s32 	%r18, %r14, -256;
	add.s32 	%r19, %r13, 255;
	setp.gt.u32 	%p2, %r15, %r19;
	add.s32 	%r20, %r14, -255;
	selp.b32 	%r21, %r20, %r15, %p2;
	setp.gt.s32 	%p3, %r21, 65535;
	add.s32 	%r22, %r21, -256;
	selp.b32 	%r23, %r22, %r21, %p3;
	setp.lt.u32 	%p4, %r16, %r13;
	selp.b32 	%r24, %r19, %r16, %p4;
	shr.u32 	%r25, %r24, 23;
	and.b32  	%r26, %r25, 256;
	add.s32 	%r27, %r26, %r24;
	setp.gt.s32 	%p5, %r14, 65279;
	selp.b32 	%r28, %r7, %r17, %p5;
	setp.lt.s32 	%p6, %r14, 256;
	add.s32 	%r29, %r7, 65280;
	selp.b32 	%r30, %r29, %r18, %p6;
	mul.wide.s32 	%rd5, %r14, 4;
	add.s64 	%rd6, %rd3, %rd5;
	ld.global.f32 	%f4, [%rd6];
	mul.wide.s32 	%rd7, %r23, 4;
	add.s64 	%rd8, %rd3, %rd7;
	ld.global.f32 	%f5, [%rd8];
	mul.wide.s32 	%rd9, %r27, 4;
	add.s64 	%rd10, %rd3, %rd9;
	ld.global.f32 	%f6, [%rd10];
	add.f32 	%f7, %f5, %f6;
	mul.wide.s32 	%rd11, %r28, 4;
	add.s64 	%rd12, %rd3, %rd11;
	ld.global.f32 	%f8, [%rd12];
	add.f32 	%f9, %f7, %f8;
	mul.wide.s32 	%rd13, %r30, 4;
	add.s64 	%rd14, %rd3, %rd13;
	ld.global.f32 	%f10, [%rd14];
	add.f32 	%f11, %f9, %f10;
	fma.rn.f32 	%f12, %f4, 0fC0800000, %f11;
	add.s64 	%rd15, %rd4, %rd5;
	mul.f32 	%f13, %f3, %f12;
	st.global.f32 	[%rd15], %f13;
$L__BB2_2:
	ret;

}
	// .globl	_Z12AddLaplacianPfS_
.visible .entry _Z12AddLaplacianPfS_(
	.param .u64 .ptr .align 1 _Z12AddLaplacianPfS__param_0,
	.param .u64 .ptr .align 1 _Z12AddLaplacianPfS__param_1
)
{
	.reg .pred 	%p<2>;
	.reg .b32 	%r<13>;
	.reg .b32 	%f<4>;
	.reg .b64 	%rd<8>;

	ld.param.u64 	%rd1, [_Z12AddLaplacianPfS__param_0];
	ld.param.u64 	%rd2, [_Z12AddLaplacianPfS__param_1];
	mov.u32 	%r1, %tid.x;
	mov.u32 	%r3, %tid.y;
	max.u32 	%r4, %r1, %r3;
	setp.gt.u32 	%p1, %r4, 256;
	@%p1 bra 	$L__BB3_2;
	cvta.to.global.u64 	%rd3, %rd2;
	cvta.to.global.u64 	%rd4, %rd1;
	mov.u32 	%r5, %ctaid.x;
	mov.u32 	%r6, %ntid.x;
	mov.u32 	%r7, %ctaid.y;
	mov.u32 	%r8, %ntid.y;
	mad.lo.s32 	%r9, %r7, %r8, %r3;
	mov.u32 	%r10, %nctaid.x;
	mad.lo.s32 	%r11, %r9, %r10, %r5;
	mad.lo.s32 	%r12, %r11, %r6, %r1;
	mul.wide.s32 	%rd5, %r12, 4;
	add.s64 	%rd6, %rd3, %rd5;
	ld.global.f32 	%f1, [%rd6];
	add.s64 	%rd7, %rd4, %rd5;
	ld.global.f32 	%f2, [%rd7];
	add.f32 	%f3, %f1, %f2;
	st.global.f32 	[%rd7], %f3;
$L__BB3_2:
	ret;

}
	// .globl	_Z5ReactPfS_
.visible .entry _Z5ReactPfS_(
	.param .u64 .ptr .align 1 _Z5ReactPfS__param_0,
	.param .u64 .ptr .align 1 _Z5ReactPfS__param_1
)
{
	.reg .b32 	%r<11>;
	.reg .b32 	%f<13>;
	.reg .b64 	%rd<8>;

	ld.param.u64 	%rd1, [_Z5ReactPfS__param_0];
	ld.param.u64 	%rd2, [_Z5ReactPfS__param_1];
	cvta.to.global.u64 	%rd3, %rd2;
	cvta.to.global.u64 	%rd4, %rd1;
	mov.u32 	%r1, %tid.x;
	mov.u32 	%r2, %ctaid.x;
	mov.u32 	%r3, %ntid.x;
	mov.u32 	%r4, %tid.y;
	mov.u32 	%r5, %ctaid.y;
	mov.u32 	%r6, %ntid.y;
	mad.lo.s32 	%r7, %r5, %r6, %r4;
	mov.u32 	%r8, %nctaid.x;
	mad.lo.s32 	%r9, %r7, %r8, %r2;
	mad.lo.s32 	%r10, %r9, %r3, %r1;
	mul.wide.s32 	%rd5, %r10, 4;
	add.s64 	%rd6, %rd4, %rd5;
	ld.global.f32 	%f1, [%rd6];
	add.s64 	%rd7, %rd3, %rd5;
	ld.global.f32 	%f2, [%rd7];
	mul.f32 	%f3, %f2, %f2;
	mov.f32 	%f4, 0f3F800000;
	sub.f32 	%f5, %f4, %f1;
	mul.f32 	%f6, %f5, 0f3D4CCCCD;
	mul.f32 	%f7, %f1, %f3;
	sub.f32 	%f8, %f6, %f7;
	fma.rn.f32 	%f9, %f2, 0fBDF0A3D8, %f7;
	fma.rn.f32 	%f10, %f8, 0f3DCCCCCD, %f1;
	st.global.f32 	[%rd6], %f10;
	ld.global.f32 	%f11, [%rd7];
	fma.rn.f32 	%f12, %f9, 0f3DCCCCCD, %f11;
	st.global.f32 	[%rd7], %f12;
	ret;

}
	// .globl	_Z9MakeColorPfP6float4
.visible .entry _Z9MakeColorPfP6float4(
	.param .u64 .ptr .align 1 _Z9MakeColorPfP6float4_param_0,
	.param .u64 .ptr .align 1 _Z9MakeColorPfP6float4_param_1
)
{
	.reg .b32 	%r<11>;
	.reg .b32 	%f<3>;
	.reg .b64 	%rd<9>;

	ld.param.u64 	%rd1, [_Z9MakeColorPfP6float4_param_0];
	ld.param.u64 	%rd2, [_Z9MakeColorPfP6float4_param_1];
	cvta.to.global.u64 	%rd3, %rd2;
	cvta.to.global.u64 	%rd4, %rd1;
	mov.u32 	%r1, %tid.x;
	mov.u32 	%r2, %ctaid.x;
	mov.u32 	%r3, %ntid.x;
	mov.u32 	%r4, %tid.y;
	mov.u32 	%r5, %ctaid.y;
	mov.u32 	%r6, %ntid.y;
	mad.lo.s32 	%r7, %r5, %r6, %r4;
	mov.u32 	%r8, %nctaid.x;
	mad.lo.s32 	%r9, %r7, %r8, %r2;
	mad.lo.s32 	%r10, %r9, %r3, %r1;
	mul.wide.s32 	%rd5, %r10, 4;
	add.s64 	%rd6, %rd4, %rd5;
	ld.global.f32 	%f1, [%rd6];
	mul.wide.s32 	%rd7, %r10, 16;
	add.s64 	%rd8, %rd3, %rd7;
	mov.f32 	%f2, 0f3F800000;
	st.global.v4.f32 	[%rd8], {%f1, %f1, %f1, %f2};
	ret;

}


// ===== COMPILED SASS (sm_100) =====

	.target	sm_100

	.elftype	@"ET_EXEC"


//--------------------- .note.nv.tkinfo           --------------------------
	.section	.note.nv.tkinfo,"",@"SHT_NOTE"
	.sectionflags	@"SHF_NOTE_NV_TKINFO"
	.tkinfo
        /*0018*/ 	.word	0x00000002
        /*0030*/ 	.string	""
        /*0030*/ 	.string	"ptxas"
        /*0030*/ 	.string	"Cuda compilation tools, release 13.0, V13.0.88"
        /*0030*/ 	.string	"Build cuda_13.0.r13.0/compiler.36424714_0"
        /*0030*/ 	.string	"-arch sm_100 -m 64 "



//--------------------- .note.nv.cuinfo           --------------------------
	.section	.note.nv.cuinfo,"",@"SHT_NOTE"
	.sectionflags	@"SHF_NOTE_NV_CUINFO"
        /*0018*/ 	.short	0x0002
        /*001a*/ 	.short	0x0064
        /*001c*/ 	.short	0x0082
	.zero		2


//--------------------- .nv.info                  --------------------------
	.section	.nv.info,"",@"SHT_CUDA_INFO"
	.align	4


	//----- nvinfo : EIATTR_REGCOUNT
	.align		4
        /*0000*/ 	.byte	0x04, 0x2f
        /*0002*/ 	.short	(.L_1 - .L_0)
	.align		4
.L_0:
        /*0004*/ 	.word	index@(_Z10ClearArrayPff)
        /*0008*/ 	.word	0x0000000e


	//----- nvinfo : EIATTR_FRAME_SIZE
	.align		4
.L_1:
        /*000c*/ 	.byte	0x04, 0x11
        /*000e*/ 	.short	(.L_3 - .L_2)
	.align		4
.L_2:
        /*0010*/ 	.word	index@(_Z10ClearArrayPff)
        /*0014*/ 	.word	0x00000000


	//----- nvinfo : EIATTR_REGCOUNT
	.align		4
.L_3:
        /*0018*/ 	.byte	0x04, 0x2f
        /*001a*/ 	.short	(.L_5 - .L_4)
	.align		4
.L_4:
        /*001c*/ 	.word	index@(_Z10DrawSquarePf)
        /*0020*/ 	.word	0x0000000a


	//----- nvinfo : EIATTR_FRAME_SIZE
	.align		4
.L_5:
        /*0024*/ 	.byte	0x04, 0x11
        /*0026*/ 	.short	(.L_7 - .L_6)
	.align		4
.L_6:
        /*0028*/ 	.word	index@(_Z10DrawSquarePf)
        /*002c*/ 	.word	0x00000000


	//----- nvinfo : EIATTR_REGCOUNT
	.align		4
.L_7:
        /*0030*/ 	.byte	0x04, 0x2f
        /*0032*/ 	.short	(.L_9 - .L_8)
	.align		4
.L_8:
        /*0034*/ 	.word	index@(_Z9DiffusionPfS_fii)
        /*0038*/ 	.word	0x00000014


	//----- nvinfo : EIATTR_FRAME_SIZE
	.align		4
.L_9:
        /*003c*/ 	.byte	0x04, 0x11
        /*003e*/ 	.short	(.L_11 - .L_10)
	.align		4
.L_10:
        /*0040*/ 	.word	index@($__internal_0_$__cuda_sm3x_div_rn_noftz_f32_slowpath)
        /*0044*/ 	.word	0x00000000


	//----- nvinfo : EIATTR_FRAME_SIZE
	.align		4
.L_11:
        /*0048*/ 	.byte	0x04, 0x11
        /*004a*/ 	.short	(.L_13 - .L_12)
	.align		4
.L_12:
        /*004c*/ 	.word	index@(_Z9DiffusionPfS_fii)
        /*0050*/ 	.word	0x00000000


	//----- nvinfo : EIATTR_REGCOUNT
	.align		4
.L_13:
        /*0054*/ 	.byte	0x04, 0x2f
        /*0056*/ 	.short	(.L_15 - .L_14)
	.align		4
.L_14:
        /*0058*/ 	.word	index@(_Z12AddLaplacianPfS_)
        /*005c*/ 	.word	0x0000000e


	//----- nvinfo : EIATTR_FRAME_SIZE
	.align		4
.L_15:
        /*0060*/ 	.byte	0x04, 0x11
        /*0062*/ 	.short	(.L_17 - .L_16)
	.align		4
.L_16:
        /*0064*/ 	.word	index@(_Z12AddLaplacianPfS_)
        /*0068*/ 	.word	0x00000000


	//----- nvinfo : EIATTR_REGCOUNT
	.align		4
.L_17:
        /*006c*/ 	.byte	0x04, 0x2f
        /*006e*/ 	.short	(.L_19 - .L_18)
	.align		4
.L_18:
        /*0070*/ 	.word	index@(_Z5ReactPfS_)
        /*0074*/ 	.word	0x0000000e


	//----- nvinfo : EIATTR_FRAME_SIZE
	.align		4
.L_19:
        /*0078*/ 	.byte	0x04, 0x11
        /*007a*/ 	.short	(.L_21 - .L_20)
	.align		4
.L_20:
        /*007c*/ 	.word	index@(_Z5ReactPfS_)
        /*0080*/ 	.word	0x00000000


	//----- nvinfo : EIATTR_REGCOUNT
	.align		4
.L_21:
        /*0084*/ 	.byte	0x04, 0x2f
        /*0086*/ 	.short	(.L_23 - .L_22)
	.align		4
.L_22:
        /*0088*/ 	.word	index@(_Z9MakeColorPfP6float4)
        /*008c*/ 	.word	0x0000000e


	//----- nvinfo : EIATTR_FRAME_SIZE
	.align		4
.L_23:
        /*0090*/ 	.byte	0x04, 0x11
        /*0092*/ 	.short	(.L_25 - .L_24)
	.align		4
.L_24:
        /*0094*/ 	.word	index@(_Z9MakeColorPfP6float4)
        /*0098*/ 	.word	0x00000000


	//----- nvinfo : EIATTR_MIN_STACK_SIZE
	.align		4
.L_25:
        /*009c*/ 	.byte	0x04, 0x12
        /*009e*/ 	.short	(.L_27 - .L_26)
	.align		4
.L_26:
        /*00a0*/ 	.word	index@(_Z9MakeColorPfP6float4)
        /*00a4*/ 	.word	0x00000000


	//----- nvinfo : EIATTR_MIN_STACK_SIZE
	.align		4
.L_27:
        /*00a8*/ 	.byte	0x04, 0x12
        /*00aa*/ 	.short	(.L_29 - .L_28)
	.align		4
.L_28:
        /*00ac*/ 	.word	index@(_Z5ReactPfS_)
        /*00b0*/ 	.word	0x00000000


	//----- nvinfo : EIATTR_MIN_STACK_SIZE
	.align		4
.L_29:
        /*00b4*/ 	.byte	0x04, 0x12
        /*00b6*/ 	.short	(.L_31 - .L_30)
	.align		4
.L_30:
        /*00b8*/ 	.word	index@(_Z12AddLaplacianPfS_)
        /*00bc*/ 	.word	0x00000000


	//----- nvinfo : EIATTR_MIN_STACK_SIZE
	.align		4
.L_31:
        /*00c0*/ 	.byte	0x04, 0x12
        /*00c2*/ 	.short	(.L_33 - .L_32)
	.align		4
.L_32:
        /*00c4*/ 	.word	index@(_Z9DiffusionPfS_fii)
        /*00c8*/ 	.word	0x00000000


	//----- nvinfo : EIATTR_MIN_STACK_SIZE
	.align		4
.L_33:
        /*00cc*/ 	.byte	0x04, 0x12
        /*00ce*/ 	.short	(.L_35 - .L_34)
	.align		4
.L_34:
        /*00d0*/ 	.word	index@(_Z10DrawSquarePf)
        /*00d4*/ 	.word	0x00000000


	//----- nvinfo : EIATTR_MIN_STACK_SIZE
	.align		4
.L_35:
        /*00d8*/ 	.byte	0x04, 0x12
        /*00da*/ 	.short	(.L_37 - .L_36)
	.align		4
.L_36:
        /*00dc*/ 	.word	index@(_Z10ClearArrayPff)
        /*00e0*/ 	.word	0x00000000
.L_37:


//--------------------- .nv.compat                --------------------------
	.section	.nv.compat,"",@"SHT_CUDA_COMPAT_INFO"
	.align	4
        /*0000*/ 	.byte	0x02, 0x09, 0x00, 0x00, 0x02, 0x02, 0x01, 0x00, 0x02, 0x05, 0x05, 0x00, 0x03, 0x07, 0x01, 0x01
        /*0010*/ 	.byte	0x02, 0x03, 0x00, 0x00, 0x02, 0x06, 0x01, 0x00, 0x04, 0x0b, 0x08, 0x00, 0x01, 0x00, 0x00, 0x00
        /*0020*/ 	.byte	0x00, 0x00, 0x00, 0x00


//--------------------- .nv.info._Z9MakeColorPfP6float4 --------------------------
	.section	.nv.info._Z9MakeColorPfP6float4,"",@"SHT_CUDA_INFO"
	.sectionflags	@""
	.align	4


	//----- nvinfo : EIATTR_CUDA_API_VERSION
	.align		4
        /*0000*/ 	.byte	0x04, 0x37
        /*0002*/ 	.short	(.L_39 - .L_38)
.L_38:
        /*0004*/ 	.word	0x00000082


	//----- nvinfo : EIATTR_KPARAM_INFO
	.align		4
.L_39:
        /*0008*/ 	.byte	0x04, 0x17
        /*000a*/ 	.short	(.L_41 - .L_40)
.L_40:
        /*000c*/ 	.word	0x00000000
        /*0010*/ 	.short	0x0001
        /*0012*/ 	.short	0x0008
        /*0014*/ 	.byte	0x00, 0xf5, 0x21, 0x00


	//----- nvinfo : EIATTR_KPARAM_INFO
	.align		4
.L_41:
        /*0018*/ 	.byte	0x04, 0x17
        /*001a*/ 	.short	(.L_43 - .L_42)
.L_42:
        /*001c*/ 	.word	0x00000000
        /*0020*/ 	.short	0x0000
        /*0022*/ 	.short	0x0000
        /*0024*/ 	.byte	0x00, 0xf5, 0x21, 0x00


	//----- nvinfo : EIATTR_SPARSE_MMA_MASK
	.align		4
.L_43:
        /*0028*/ 	.byte	0x03, 0x50
        /*002a*/ 	.short	0x0000


	//----- nvinfo : EIATTR_MAXREG_COUNT
	.align		4
        /*002c*/ 	.byte	0x03, 0x1b
        /*002e*/ 	.short	0x00ff


	//----- nvinfo : EIATTR_MERCURY_ISA_VERSION
	.align		4
        /*0030*/ 	.byte	0x03, 0x5f
        /*0032*/ 	.short	0x0101


	//----- nvinfo : EIATTR_VRC_CTA_INIT_COUNT
	.align		4
        /*0034*/ 	.byte	0x02, 0x4a
	.zero		1
	.zero		1


	//----- nvinfo : EIATTR_EXIT_INSTR_OFFSETS
	.align		4
        /*0038*/ 	.byte	0x04, 0x1c
        /*003a*/ 	.short	(.L_45 - .L_44)


	//   ....[0]....
.L_44:
        /*003c*/ 	.word	0x00000150


	//----- nvinfo : EIATTR_CBANK_PARAM_SIZE
	.align		4
.L_45:
        /*0040*/ 	.byte	0x03, 0x19
        /*0042*/ 	.short	0x0010


	//----- nvinfo : EIATTR_PARAM_CBANK
	.align		4
        /*0044*/ 	.byte	0x04, 0x0a
        /*0046*/ 	.short	(.L_47 - .L_46)
	.align		4
.L_46:
        /*0048*/ 	.word	index@(.nv.constant0._Z9MakeColorPfP6float4)
        /*004c*/ 	.short	0x0380
        /*004e*/ 	.short	0x0010


	//----- nvinfo : EIATTR_SW_WAR
	.align		4
.L_47:
        /*0050*/ 	.byte	0x04, 0x36
        /*0052*/ 	.short	(.L_49 - .L_48)
.L_48:
        /*0054*/ 	.word	0x00000008
.L_49:


//--------------------- .nv.info._Z5ReactPfS_     --------------------------
	.section	.nv.info._Z5ReactPfS_,"",@"SHT_CUDA_INFO"
	.sectionflags	@""
	.align	4


	//----- nvinfo : EIATTR_CUDA_API_VERSION
	.align		4
        /*0000*/ 	.byte	0x04, 0x37
        /*0002*/ 	.short	(.L_51 - .L_50)
.L_50:
        /*0004*/ 	.word	0x00000082


	//----- nvinfo : EIATTR_KPARAM_INFO
	.align		4
.L_51:
        /*0008*/ 	.byte	0x04, 0x17
        /*000a*/ 	.short	(.L_53 - .L_52)
.L_52:
        /*000c*/ 	.word	0x00000000
        /*0010*/ 	.short	0x0001
        /*0012*/ 	.short	0x0008
        /*0014*/ 	.byte	0x00, 0xf5, 0x21, 0x00


	//----- nvinfo : EIATTR_KPARAM_INFO
	.align		4
.L_53:
        /*0018*/ 	.byte	0x04, 0x17
        /*001a*/ 	.short	(.L_55 - .L_54)
.L_54:
        /*001c*/ 	.word	0x00000000
        /*0020*/ 	.short	0x0000
        /*0022*/ 	.short	0x0000
        /*0024*/ 	.byte	0x00, 0xf5, 0x21, 0x00


	//----- nvinfo : EIATTR_SPARSE_MMA_MASK
	.align		4
.L_55:
        /*0028*/ 	.byte	0x03, 0x50
        /*002a*/ 	.short	0x0000


	//----- nvinfo : EIATTR_MAXREG_COUNT
	.align		4
        /*002c*/ 	.byte	0x03, 0x1b
        /*002e*/ 	.short	0x00ff


	//----- nvinfo : EIATTR_MERCURY_ISA_VERSION
	.align		4
        /*0030*/ 	.byte	0x03, 0x5f
        /*0032*/ 	.short	0x0101


	//----- nvinfo : EIATTR_VRC_CTA_INIT_COUNT
	.align		4
        /*0034*/ 	.byte	0x02, 0x4a
	.zero		1
	.zero		1


	//----- nvinfo : EIATTR_EXIT_INSTR_OFFSETS
	.align		4
        /*0038*/ 	.byte	0x04, 0x1c
        /*003a*/ 	.short	(.L_57 - .L_56)


	//   ....[0]....
.L_56:
        /*003c*/ 	.word	0x000001c0


	//----- nvinfo : EIATTR_CBANK_PARAM_SIZE
	.align		4
.L_57:
        /*0040*/ 	.byte	0x03, 0x19
        /*0042*/ 	.short	0x0010


	//----- nvinfo : EIATTR_PARAM_CBANK
	.align		4
        /*0044*/ 	.byte	0x04, 0x0a
        /*0046*/ 	.short	(.L_59 - .L_58)
	.align		4
.L_58:
        /*0048*/ 	.word	index@(.nv.constant0._Z5ReactPfS_)
        /*004c*/ 	.short	0x0380
        /*004e*/ 	.short	0x0010


	//----- nvinfo : EIATTR_SW_WAR
	.align		4
.L_59:
        /*0050*/ 	.byte	0x04, 0x36
        /*0052*/ 	.short	(.L_61 - .L_60)
.L_60:
        /*0054*/ 	.word	0x00000008
.L_61:


//--------------------- .nv.info._Z12AddLaplacianPfS_ --------------------------
	.section	.nv.info._Z12AddLaplacianPfS_,"",@"SHT_CUDA_INFO"
	.sectionflags	@""
	.align	4


	//----- nvinfo : EIATTR_CUDA_API_VERSION
	.align		4
        /*0000*/ 	.byte	0x04, 0x37
        /*0002*/ 	.short	(.L_63 - .L_62)
.L_62:
        /*0004*/ 	.word	0x00000082


	//----- nvinfo : EIATTR_KPARAM_INFO
	.align		4
.L_63:
        /*0008*/ 	.byte	0x04, 0x17
        /*000a*/ 	.short	(.L_65 - .L_64)
.L_64:
        /*000c*/ 	.word	0x00000000
        /*0010*/ 	.short	0x0001
        /*0012*/ 	.short	0x0008
        /*0014*/ 	.byte	0x00, 0xf5, 0x21, 0x00


	//----- nvinfo : EIATTR_KPARAM_INFO
	.align		4
.L_65:
        /*0018*/ 	.byte	0x04, 0x17
        /*001a*/ 	.short	(.L_67 - .L_66)
.L_66:
        /*001c*/ 	.word	0x00000000
        /*0020*/ 	.short	0x0000
        /*0022*/ 	.short	0x0000
        /*0024*/ 	.byte	0x00, 0xf5, 0x21, 0x00


	//----- nvinfo : EIATTR_SPARSE_MMA_MASK
	.align		4
.L_67:
        /*0028*/ 	.byte	0x03, 0x50
        /*002a*/ 	.short	0x0000


	//----- nvinfo : EIATTR_MAXREG_COUNT
	.align		4
        /*002c*/ 	.byte	0x03, 0x1b
        /*002e*/ 	.short	0x00ff


	//----- nvinfo : EIATTR_MERCURY_ISA_VERSION
	.align		4
        /*0030*/ 	.byte	0x03, 0x5f
        /*0032*/ 	.short	0x0101


	//----- nvinfo : EIATTR_VRC_CTA_INIT_COUNT
	.align		4
        /*0034*/ 	.byte	0x02, 0x4a
	.zero		1
	.zero		1


	//----- nvinfo : EIATTR_EXIT_INSTR_OFFSETS
	.align		4
        /*0038*/ 	.byte	0x04, 0x1c
        /*003a*/ 	.short	(.L_69 - .L_68)


	//   ....[0]....
.L_68:
        /*003c*/ 	.word	0x00000050


	//   ....[1]....
        /*0040*/ 	.word	0x00000170


	//----- nvinfo : EIATTR_CBANK_PARAM_SIZE
	.align		4
.L_69:
        /*0044*/ 	.byte	0x03, 0x19
        /*0046*/ 	.short	0x0010


	//----- nvinfo : EIATTR_PARAM_CBANK
	.align		4
        /*0048*/ 	.byte	0x04, 0x0a
        /*004a*/ 	.short	(.L_71 - .L_70)
	.align		4
.L_70:
        /*004c*/ 	.word	index@(.nv.constant0._Z12AddLaplacianPfS_)
        /*0050*/ 	.short	0x0380
        /*0052*/ 	.short	0x0010


	//----- nvinfo : EIATTR_SW_WAR
	.align		4
.L_71:
        /*0054*/ 	.byte	0x04, 0x36
        /*0056*/ 	.short	(.L_73 - .L_72)
.L_72:
        /*0058*/ 	.word	0x00000008
.L_73:


//--------------------- .nv.info._Z9DiffusionPfS_fii --------------------------
	.section	.nv.info._Z9DiffusionPfS_fii,"",@"SHT_CUDA_INFO"
	.sectionflags	@""
	.align	4


	//----- nvinfo : EIATTR_CUDA_API_VERSION
	.align		4
        /*0000*/ 	.byte	0x04, 0x37
        /*0002*/ 	.short	(.L_75 - .L_74)
.L_74:
        /*0004*/ 	.word	0x00000082


	//----- nvinfo : EIATTR_KPARAM_INFO
	.align		4
.L_75:
        /*0008*/ 	.byte	0x04, 0x17
        /*000a*/ 	.short	(.L_77 - .L_76)
.L_76:
        /*000c*/ 	.word	0x00000000
        /*0010*/ 	.short	0x0004
        /*0012*/ 	.short	0x0018
        /*0014*/ 	.byte	0x00, 0xf0, 0x11, 0x00


	//----- nvinfo : EIATTR_KPARAM_INFO
	.align		4
.L_77:
        /*0018*/ 	.byte	0x04, 0x17
        /*001a*/ 	.short	(.L_79 - .L_78)
.L_78:
        /*001c*/ 	.word	0x00000000
        /*0020*/ 	.short	0x0003
        /*0022*/ 	.short	0x0014
        /*0024*/ 	.byte	0x00, 0xf0, 0x11, 0x00


	//----- nvinfo : EIATTR_KPARAM_INFO
	.align		4
.L_79:
        /*0028*/ 	.byte	0x04, 0x17
        /*002a*/ 	.short	(.L_81 - .L_80)
.L_80:
        /*002c*/ 	.word	0x00000000
        /*0030*/ 	.short	0x0002
        /*0032*/ 	.short	0x0010
        /*0034*/ 	.byte	0x00, 0xf0, 0x11, 0x00


	//----- nvinfo : EIATTR_KPARAM_INFO
	.align		4
.L_81:
        /*0038*/ 	.byte	0x04, 0x17
        /*003a*/ 	.short	(.L_83 - .L_82)
.L_82:
        /*003c*/ 	.word	0x00000000
        /*0040*/ 	.short	0x0001
        /*0042*/ 	.short	0x0008
        /*0044*/ 	.byte	0x00, 0xf5, 0x21, 0x00


	//----- nvinfo : EIATTR_KPARAM_INFO
	.align		4
.L_83:
        /*0048*/ 	.byte	0x04, 0x17
        /*004a*/ 	.short	(.L_85 - .L_84)
.L_84:
        /*004c*/ 	.word	0x00000000
        /*0050*/ 	.short	0x0000
        /*0052*/ 	.short	0x0000
        /*0054*/ 	.byte	0x00, 0xf5, 0x21, 0x00


	//----- nvinfo : EIATTR_SPARSE_MMA_MASK
	.align		4
.L_85:
        /*0058*/ 	.byte	0x03, 0x50
        /*005a*/ 	.short	0x0000


	//----- nvinfo : EIATTR_MAXREG_COUNT
	.align		4
        /*005c*/ 	.byte	0x03, 0x1b
        /*005e*/ 	.short	0x00ff


	//----- nvinfo : EIATTR_MERCURY_ISA_VERSION
	.align		4
        /*0060*/ 	.byte	0x03, 0x5f
        /*0062*/ 	.short	0x0101


	//----- nvinfo : EIATTR_VRC_CTA_INIT_COUNT
	.align		4
        /*0064*/ 	.byte	0x02, 0x4a
	.zero		1
	.zero		1


	//----- nvinfo : EIATTR_EXIT_INSTR_OFFSETS
	.align		4
        /*0068*/ 	.byte	0x04, 0x1c
        /*006a*/ 	.short	(.L_87 - .L_86)


	//   ....[0]....
.L_86:
        /*006c*/ 	.word	0x00000050


	//   ....[1]....
        /*0070*/ 	.word	0x00000440


	//----- nvinfo : EIATTR_CRS_STACK_SIZE
	.align		4
.L_87:
        /*0074*/ 	.byte	0x04, 0x1e
        /*0076*/ 	.short	(.L_89 - .L_88)
.L_88:
        /*0078*/ 	.word	0x00000000


	//----- nvinfo : EIATTR_CBANK_PARAM_SIZE
	.align		4
.L_89:
        /*007c*/ 	.byte	0x03, 0x19
        /*007e*/ 	.short	0x001c


	//----- nvinfo : EIATTR_PARAM_CBANK
	.align		4
        /*0080*/ 	.byte	0x04, 0x0a
        /*0082*/ 	.short	(.L_91 - .L_90)
	.align		4
.L_90:
        /*0084*/ 	.word	index@(.nv.constant0._Z9DiffusionPfS_fii)
        /*0088*/ 	.short	0x0380
        /*008a*/ 	.short	0x001c


	//----- nvinfo : EIATTR_SW_WAR
	.align		4
.L_91:
        /*008c*/ 	.byte	0x04, 0x36
        /*008e*/ 	.short	(.L_93 - .L_92)
.L_92:
        /*0090*/ 	.word	0x00000008
.L_93:


//--------------------- .nv.info._Z10DrawSquarePf --------------------------
	.section	.nv.info._Z10DrawSquarePf,"",@"SHT_CUDA_INFO"
	.sectionflags	@""
	.align	4


	//----- nvinfo : EIATTR_CUDA_API_VERSION
	.align		4
        /*0000*/ 	.byte	0x04, 0x37
        /*0002*/ 	.short	(.L_95 - .L_94)
.L_94:
        /*0004*/ 	.word	0x00000082


	//----- nvinfo : EIATTR_KPARAM_INFO
	.align		4
.L_95:
        /*0008*/ 	.byte	0x04, 0x17
        /*000a*/ 	.short	(.L_97 - .L_96)
.L_96:
        /*000c*/ 	.word	0x00000000
        /*0010*/ 	.short	0x0000
        /*0012*/ 	.short	0x0000
        /*0014*/ 	.byte	0x00, 0xf5, 0x21, 0x00


	//----- nvinfo : EIATTR_SPARSE_MMA_MASK
	.align		4
.L_97:
        /*0018*/ 	.byte	0x03, 0x50
        /*001a*/ 	.short	0x0000


	//----- nvinfo : EIATTR_MAXREG_COUNT
	.align		4
        /*001c*/ 	.byte	0x03, 0x1b
        /*001e*/ 	.short	0x00ff


	//----- nvinfo : EIATTR_MERCURY_ISA_VERSION
	.align		4
        /*0020*/ 	.byte	0x03, 0x5f
        /*0022*/ 	.short	0x0101


	//----- nvinfo : EIATTR_VRC_CTA_INIT_COUNT
	.align		4
        /*0024*/ 	.byte	0x02, 0x4a
	.zero		1
	.zero		1


	//----- nvinfo : EIATTR_EXIT_INSTR_OFFSETS
	.align		4
        /*0028*/ 	.byte	0x04, 0x1c
        /*002a*/ 	.short	(.L_99 - .L_98)


	//   ....[0]....
.L_98:
        /*002c*/ 	.word	0x00000050


	//   ....[1]....
        /*0030*/ 	.word	0x00000120


	//   ....[2]....
        /*0034*/ 	.word	0x00000190


	//----- nvinfo : EIATTR_CBANK_PARAM_SIZE
	.align		4
.L_99:
        /*0038*/ 	.byte	0x03, 0x19
        /*003a*/ 	.short	0x0008


	//----- nvinfo : EIATTR_PARAM_CBANK
	.align		4
        /*003c*/ 	.byte	0x04, 0x0a
        /*003e*/ 	.short	(.L_101 - .L_100)
	.align		4
.L_100:
        /*0040*/ 	.word	index@(.nv.constant0._Z10DrawSquarePf)
        /*0044*/ 	.short	0x0380
        /*0046*/ 	.short	0x0008


	//----- nvinfo : EIATTR_SW_WAR
	.align		4
.L_101:
        /*0048*/ 	.byte	0x04, 0x36
        /*004a*/ 	.short	(.L_103 - .L_102)
.L_102:
        /*004c*/ 	.word	0x00000008
.L_103:


//--------------------- .nv.info._Z10ClearArrayPff --------------------------
	.section	.nv.info._Z10ClearArrayPff,"",@"SHT_CUDA_INFO"
	.sectionflags	@""
	.align	4


	//----- nvinfo : EIATTR_CUDA_API_VERSION
	.align		4
        /*0000*/ 	.byte	0x04, 0x37
        /*0002*/ 	.short	(.L_105 - .L_104)
.L_104:
        /*0004*/ 	.word	0x00000082


	//----- nvinfo : EIATTR_KPARAM_INFO
	.align		4
.L_105:
        /*0008*/ 	.byte	0x04, 0x17
        /*000a*/ 	.short	(.L_107 - .L_106)
.L_106:
        /*000c*/ 	.word	0x00000000
        /*0010*/ 	.short	0x0001
        /*0012*/ 	.short	0x0008
        /*0014*/ 	.byte	0x00, 0xf0, 0x11, 0x00


	//----- nvinfo : EIATTR_KPARAM_INFO
	.align		4
.L_107:
        /*0018*/ 	.byte	0x04, 0x17
        /*001a*/ 	.short	(.L_109 - .L_108)
.L_108:
        /*001c*/ 	.word	0x00000000
        /*0020*/ 	.short	0x0000
        /*0022*/ 	.short	0x0000
        /*0024*/ 	.byte	0x00, 0xf5, 0x21, 0x00


	//----- nvinfo : EIATTR_SPARSE_MMA_MASK
	.align		4
.L_109:
        /*0028*/ 	.byte	0x03, 0x50
        /*002a*/ 	.short	0x0000


	//----- nvinfo : EIATTR_MAXREG_COUNT
	.align		4
        /*002c*/ 	.byte	0x03, 0x1b
        /*002e*/ 	.short	0x00ff


	//----- nvinfo : EIATTR_MERCURY_ISA_VERSION
	.align		4
        /*0030*/ 	.byte	0x03, 0x5f
        /*0032*/ 	.short	0x0101


	//----- nvinfo : EIATTR_VRC_CTA_INIT_COUNT
	.align		4
        /*0034*/ 	.byte	0x02, 0x4a
	.zero		1
	.zero		1


	//----- nvinfo : EIATTR_EXIT_INSTR_OFFSETS
	.align		4
        /*0038*/ 	.byte	0x04, 0x1c
        /*003a*/ 	.short	(.L_111 - .L_110)


	//   ....[0]....
.L_110:
        /*003c*/ 	.word	0x00000100


	//----- nvinfo : EIATTR_CBANK_PARAM_SIZE
	.align		4
.L_111:
        /*0040*/ 	.byte	0x03, 0x19
        /*0042*/ 	.short	0x000c


	//----- nvinfo : EIATTR_PARAM_CBANK
	.align		4
        /*0044*/ 	.byte	0x04, 0x0a
        /*0046*/ 	.short	(.L_113 - .L_112)
	.align		4
.L_112:
        /*0048*/ 	.word	index@(.nv.constant0._Z10ClearArrayPff)
        /*004c*/ 	.short	0x0380
        /*004e*/ 	.short	0x000c


	//----- nvinfo : EIATTR_SW_WAR
	.align		4
.L_113:
        /*0050*/ 	.byte	0x04, 0x36
        /*0052*/ 	.short	(.L_115 - .L_114)
.L_114:
        /*0054*/ 	.word	0x00000008
.L_115:


//--------------------- .nv.callgraph             --------------------------
	.section	.nv.callgraph,"",@"SHT_CUDA_CALLGRAPH"
	.align	4
	.sectionentsize	8
	.align		4
        /*0000*/ 	.word	0x00000000
	.align		4
        /*0004*/ 	.word	0xffffffff
	.align		4
        /*0008*/ 	.word	0x00000000
	.align		4
        /*000c*/ 	.word	0xfffffffe
	.align		4
        /*0010*/ 	.word	0x00000000
	.align		4
        /*0014*/ 	.word	0xfffffffd
	.align		4
        /*0018*/ 	.word	0x00000000
	.align		4
        /*001c*/ 	.word	0xfffffffc


//--------------------- .text._Z9MakeColorPfP6float4 --------------------------
	.section	.text._Z9MakeColorPfP6float4,"ax",@progbits
	.align	128
        .global         _Z9MakeColorPfP6float4
        .type           _Z9MakeColorPfP6float4,@function
        .size           _Z9MakeColorPfP6float4,(.L_x_16 - _Z9MakeColorPfP6float4)
        .other          _Z9MakeColorPfP6float4,@"STO_CUDA_ENTRY STV_DEFAULT"
_Z9MakeColorPfP6float4:
.text._Z9MakeColorPfP6float4:
[----:B------:R-:W-:Y:S01]  /*0000*/  LDC R1, c[0x0][0x37c] ;  /* 0x0000df00ff017b82 */ /* 0x000fe20000000800 */
[----:B------:R-:W0:Y:S01]  /*0010*/  S2R R0, SR_TID.Y ;  /* 0x0000000000007919 */ /* 0x000e220000002200 */
[----:B------:R-:W1:Y:S06]  /*0020*/  LDCU UR7, c[0x0][0x360] ;  /* 0x00006c00ff0777ac */ /* 0x000e6c0008000800 */
[----:B------:R-:W0:Y:S01]  /*0030*/  S2UR UR8, SR_CTAID.Y ;  /* 0x00000000000879c3 */ /* 0x000e220000002600 */
[----:B------:R-:W1:Y:S01]  /*0040*/  S2R R7, SR_TID.X ;  /* 0x0000000000077919 */ /* 0x000e620000002100 */
[----:B------:R-:W2:Y:S06]  /*0050*/  LDCU.64 UR4, c[0x0][0x358] ;  /* 0x00006b00ff0477ac */ /* 0x000eac0008000a00 */
[----:B------:R-:W0:Y:S08]  /*0060*/  LDC R5, c[0x0][0x364] ;  /* 0x0000d900ff057b82 */ /* 0x000e300000000800 */
[----:B------:R-:W3:Y:S08]  /*0070*/  S2UR UR6, SR_CTAID.X ;  /* 0x00000000000679c3 */ /* 0x000ef00000002500 */
[----:B------:R-:W3:Y:S08]  /*0080*/  LDC R9, c[0x0][0x370] ;  /* 0x0000dc00ff097b82 */ /* 0x000ef00000000800 */
[----:B------:R-:W4:Y:S01]  /*0090*/  LDC.64 R2, c[0x0][0x380] ;  /* 0x0000e000ff027b82 */ /* 0x000f220000000a00 */
[----:B0-----:R-:W-:-:S07]  /*00a0*/  IMAD R0, R5, UR8, R0 ;  /* 0x0000000805007c24 */ /* 0x001fce000f8e0200 */
[----:B------:R-:W0:Y:S01]  /*00b0*/  LDC.64 R4, c[0x0][0x388] ;  /* 0x0000e200ff047b82 */ /* 0x000e220000000a00 */
[----:B---3--:R-:W-:-:S04]  /*00c0*/  IMAD R0, R0, R9, UR6 ;  /* 0x0000000600007e24 */ /* 0x008fc8000f8e0209 */
[----:B-1----:R-:W-:-:S04]  /*00d0*/  IMAD R7, R0, UR7, R7 ;  /* 0x0000000700077c24 */ /* 0x002fc8000f8e0207 */
[----:B----4-:R-:W-:-:S05]  /*00e0*/  IMAD.WIDE R2, R7, 0x4, R2 ;  /* 0x0000000407027825 */ /* 0x010fca00078e0202 */
[----:B--2---:R-:W2:Y:S01]  /*00f0*/  LDG.E R8, desc[UR4][R2.64] ;  /* 0x0000000402087981 */ /* 0x004ea2000c1e1900 */
[----:B------:R-:W-:Y:S02]  /*0100*/  HFMA2 R11, -RZ, RZ, 1.875, 0 ;  /* 0x3f800000ff0b7431 */ /* 0x000fe400000001ff */
[----:B0-----:R-:W-:Y:S01]  /*0110*/  IMAD.WIDE R4, R7, 0x10, R4 ;  /* 0x0000001007047825 */ /* 0x001fe200078e0204 */
[-C--:B--2---:R-:W-:Y:S02]  /*0120*/  MOV R9, R8.reuse ;  /* 0x0000000800097202 */ /* 0x084fe40000000f00 */
[----:B------:R-:W-:-:S05]  /*0130*/  MOV R10, R8 ;  /* 0x00000008000a7202 */ /* 0x000fca0000000f00 */
[----:B------:R-:W-:Y:S01]  /*0140*/  STG.E.128 desc[UR4][R4.64], R8 ;  /* 0x0000000804007986 */ /* 0x000fe2000c101d04 */
[----:B------:R-:W-:Y:S05]  /*0150*/  EXIT ;  /* 0x000000000000794d */ /* 0x000fea0003800000 */
.L_x_0:
[----:B------:R-:W-:-:S00]  /*0160*/  BRA `(.L_x_0) ;  /* 0xfffffffc00fc7947 */ /* 0x000fc0000383ffff */
[----:B------:R-:W-:-:S00]  /*0170*/  NOP ;  /* 0x0000000000007918 */ /* 0x000fc00000000000 */
        /* <DEDUP_REMOVED lines=8> */
.L_x_16:


//--------------------- .text._Z5ReactPfS_        --------------------------
	.section	.text._Z5ReactPfS_,"ax",@progbits
	.align	128
        .global         _Z5ReactPfS_
        .type           _Z5ReactPfS_,@function
        .size           _Z5ReactPfS_,(.L_x_17 - _Z5ReactPfS_)
        .other          _Z5ReactPfS_,@"STO_CUDA_ENTRY STV_DEFAULT"
_Z5ReactPfS_:
.text._Z5ReactPfS_:
        /* <DEDUP_REMOVED lines=16> */
[----:B0-----:R-:W-:-:S05]  /*0100*/  IMAD.WIDE R2, R7, 0x4, R2 ;  /* 0x0000000407027825 */ /* 0x001fca00078e0202 */
[----:B------:R-:W3:Y:S01]  /*0110*/  LDG.E R0, desc[UR4][R2.64] ;  /* 0x0000000402007981 */ /* 0x000ee2000c1e1900 */
[----:B--2---:R-:W-:Y:S01]  /*0120*/  FMUL R7, R6, R6 ;  /* 0x0000000606077220 */ /* 0x004fe20000400000 */
[----:B---3--:R-:W-:-:S03]  /*0130*/  FADD R8, -R0, 1 ;  /* 0x3f80000000087421 */ /* 0x008fc60000000100 */
[----:B------:R-:W-:-:S04]  /*0140*/  FMUL R7, R0, R7 ;  /* 0x0000000700077220 */ /* 0x000fc80000400000 */
[----:B------:R-:W-:-:S04]  /*0150*/  FFMA R9, R8, 0.050000000745058059692, -R7 ;  /* 0x3d4ccccd08097823 */ /* 0x000fc80000000807 */
[----:B------:R-:W-:-:S05]  /*0160*/  FFMA R9, R9, 0.10000000149011611938, R0 ;  /* 0x3dcccccd09097823 */ /* 0x000fca0000000000 */
[----:B------:R-:W-:Y:S04]  /*0170*/  STG.E desc[UR4][R2.64], R9 ;  /* 0x0000000902007986 */ /* 0x000fe8000c101904 */
[----:B------:R-:W2:Y:S01]  /*0180*/  LDG.E R11, desc[UR4][R4.64] ;  /* 0x00000004040b7981 */ /* 0x000ea2000c1e1900 */
[----:B------:R-:W-:-:S04]  /*0190*/  FFMA R6, R6, -0.11750000715255737305, R7 ;  /* 0xbdf0a3d806067823 */ /* 0x000fc80000000007 */
[----:B--2---:R-:W-:-:S05]  /*01a0*/  FFMA R11, R6, 0.10000000149011611938, R11 ;  /* 0x3dcccccd060b7823 */ /* 0x004fca000000000b */
[----:B------:R-:W-:Y:S01]  /*01b0*/  STG.E desc[UR4][R4.64], R11 ;  /* 0x0000000b04007986 */ /* 0x000fe2000c101904 */
[----:B------:R-:W-:Y:S05]  /*01c0*/  EXIT ;  /* 0x000000000000794d */ /* 0x000fea0003800000 */
.L_x_1:
        /* <DEDUP_REMOVED lines=11> */
.L_x_17:


//--------------------- .text._Z12AddLaplacianPfS_ --------------------------
	.section	.text._Z12AddLaplacianPfS_,"ax",@progbits
	.align	128
        .global         _Z12AddLaplacianPfS_
        .type           _Z12AddLaplacianPfS_,@function
        .size           _Z12AddLaplacianPfS_,(.L_x_18 - _Z12AddLaplacianPfS_)
        .other          _Z12AddLaplacianPfS_,@"STO_CUDA_ENTRY STV_DEFAULT"
_Z12AddLaplacianPfS_:
.text._Z12AddLaplacianPfS_:
[----:B------:R-:W-:Y:S01]  /*0000*/  LDC R1, c[0x0][0x37c] ;  /* 0x0000df00ff017b82 */ /* 0x000fe20000000800 */
[----:B------:R-:W0:Y:S01]  /*0010*/  S2R R7, SR_TID.X ;  /* 0x0000000000077919 */ /* 0x000e220000002100 */
[----:B------:R-:W0:Y:S02]  /*0020*/  S2R R0, SR_TID.Y ;  /* 0x0000000000007919 */ /* 0x000e240000002200 */
[----:B0-----:R-:W-:-:S04]  /*0030*/  VIMNMX.U32 R2, PT, PT, R7, R0, !PT ;  /* 0x0000000007027248 */ /* 0x001fc80007fe0000 */
[----:B------:R-:W-:-:S13]  /*0040*/  ISETP.GT.U32.AND P0, PT, R2, 0x100, PT ;  /* 0x000001000200780c */ /* 0x000fda0003f04070 */
[----:B------:R-:W-:Y:S05]  /*0050*/  @P0 EXIT ;  /* 0x000000000000094d */ /* 0x000fea0003800000 */
[----:B------:R-:W0:Y:S01]  /*0060*/  LDCU UR7, c[0x0][0x360] ;  /* 0x00006c00ff0777ac */ /* 0x000e220008000800 */
[----:B------:R-:W1:Y:S01]  /*0070*/  S2UR UR8, SR_CTAID.Y ;  /* 0x00000000000879c3 */ /* 0x000e620000002600 */
[----:B------:R-:W2:Y:S07]  /*0080*/  LDCU.64 UR4, c[0x0][0x358] ;  /* 0x00006b00ff0477ac */ /* 0x000eae0008000a00 */
[----:B------:R-:W1:Y:S08]  /*0090*/  LDC R9, c[0x0][0x364] ;  /* 0x0000d900ff097b82 */ /* 0x000e700000000800 */
[----:B------:R-:W3:Y:S08]  /*00a0*/  S2UR UR6, SR_CTAID.X ;  /* 0x00000000000679c3 */ /* 0x000ef00000002500 */
[----:B------:R-:W3:Y:S08]  /*00b0*/  LDC R11, c[0x0][0x370] ;  /* 0x0000dc00ff0b7b82 */ /* 0x000ef00000000800 */
[----:B------:R-:W4:Y:S01]  /*00c0*/  LDC.64 R2, c[0x0][0x388] ;  /* 0x0000e200ff027b82 */ /* 0x000f220000000a00 */
[----:B-1----:R-:W-:-:S07]  /*00d0*/  IMAD R0, R9, UR8, R0 ;  /* 0x0000000809007c24 */ /* 0x002fce000f8e0200 */
[----:B------:R-:W1:Y:S01]  /*00e0*/  LDC.64 R4, c[0x0][0x380] ;  /* 0x0000e000ff047b82 */ /* 0x000e620000000a00 */
[----:B---3--:R-:W-:-:S04]  /*00f0*/  IMAD R0, R0, R11, UR6 ;  /* 0x0000000600007e24 */ /* 0x008fc8000f8e020b */
[----:B0-----:R-:W-:-:S04]  /*0100*/  IMAD R7, R0, UR7, R7 ;  /* 0x0000000700077c24 */ /* 0x001fc8000f8e0207 */
[----:B----4-:R-:W-:-:S06]  /*0110*/  IMAD.WIDE R2, R7, 0x4, R2 ;  /* 0x0000000407027825 */ /* 0x010fcc00078e0202 */
[----:B--2---:R-:W2:Y:S01]  /*0120*/  LDG.E R2, desc[UR4][R2.64] ;  /* 0x0000000402027981 */ /* 0x004ea2000c1e1900 */
[----:B-1----:R-:W-:-:S05]  /*0130*/  IMAD.WIDE R4, R7, 0x4, R4 ;  /* 0x0000000407047825 */ /* 0x002fca00078e0204 */
[----:B------:R-:W2:Y:S02]  /*0140*/  LDG.E R7, desc[UR4][R4.64] ;  /* 0x0000000404077981 */ /* 0x000ea4000c1e1900 */
[----:B--2---:R-:W-:-:S05]  /*0150*/  FADD R7, R2, R7 ;  /* 0x0000000702077221 */ /* 0x004fca0000000000 */
[----:B------:R-:W-:Y:S01]  /*0160*/  STG.E desc[UR4][R4.64], R7 ;  /* 0x0000000704007986 */ /* 0x000fe2000c101904 */
[----:B------:R-:W-:Y:S05]  /*0170*/  EXIT ;  /* 0x000000000000794d */ /* 0x000fea0003800000 */
.L_x_2:
        /* <DEDUP_REMOVED lines=16> */
.L_x_18:


//--------------------- .text._Z9DiffusionPfS_fii --------------------------
	.section	.text._Z9DiffusionPfS_fii,"ax",@progbits
	.align	128
        .global         _Z9DiffusionPfS_fii
        .type           _Z9DiffusionPfS_fii,@function
        .size           _Z9DiffusionPfS_fii,(.L_x_15 - _Z9DiffusionPfS_fii)
        .other          _Z9DiffusionPfS_fii,@"STO_CUDA_ENTRY STV_DEFAULT"
_Z9DiffusionPfS_fii:
.text._Z9DiffusionPfS_fii:
[----:B------:R-:W-:Y:S01]  /*0000*/  LDC R1, c[0x0][0x37c] ;  /* 0x0000df00ff017b82 */ /* 0x000fe20000000800 */
[----:B------:R-:W0:Y:S01]  /*0010*/  S2R R3, SR_TID.X ;  /* 0x0000000000037919 */ /* 0x000e220000002100 */
[----:B------:R-:W0:Y:S02]  /*0020*/  S2R R8, SR_TID.Y ;  /* 0x0000000000087919 */ /* 0x000e240000002200 */
[----:B0-----:R-:W-:-:S04]  /*0030*/  VIMNMX.U32 R0, PT, PT, R3, R8, !PT ;  /* 0x0000000803007248 */ /* 0x001fc80007fe0000 */
[----:B------:R-:W-:-:S13]  /*0040*/  ISETP.GT.U32.AND P0, PT, R0, 0x100, PT ;  /* 0x000001000000780c */ /* 0x000fda0003f04070 */
[----:B------:R-:W-:Y:S05]  /*0050*/  @P0 EXIT ;  /* 0x000000000000094d */ /* 0x000fea0003800000 */
[----:B------:R-:W0:Y:S01]  /*0060*/  LDC R4, c[0x0][0x390] ;  /* 0x0000e400ff047b82 */ /* 0x000e220000000800 */
[----:B------:R-:W-:Y:S01]  /*0070*/  IMAD.MOV.U32 R7, RZ, RZ, 0x461c4000 ;  /* 0x461c4000ff077424 */ /* 0x000fe200078e00ff */
[----:B------:R-:W1:Y:S01]  /*0080*/  LDCU.64 UR8, c[0x0][0x358] ;  /* 0x00006b00ff0877ac */ /* 0x000e620008000a00 */
[----:B------:R-:W-:-:S04]  /*0090*/  IMAD.MOV.U32 R0, RZ, RZ, 0x38d1b717 ;  /* 0x38d1b717ff007424 */ /* 0x000fc800078e00ff */
[----:B------:R-:W-:Y:S01]  /*00a0*/  FFMA R0, R7, -R0, 1 ;  /* 0x3f80000007007423 */ /* 0x000fe20000000800 */
[----:B------:R-:W2:Y:S03]  /*00b0*/  LDC R2, c[0x0][0x360] ;  /* 0x0000d800ff027b82 */ /* 0x000ea60000000800 */
[----:B------:R-:W-:-:S05]  /*00c0*/  FFMA R7, R0, R7, 10000 ;  /* 0x461c400000077423 */ /* 0x000fca0000000007 */
[----:B------:R-:W3:Y:S08]  /*00d0*/  S2UR UR5, SR_CTAID.Y ;  /* 0x00000000000579c3 */ /* 0x000ef00000002600 */
[----:B------:R-:W3:Y:S01]  /*00e0*/  LDC R5, c[0x0][0x364] ;  /* 0x0000d900ff057b82 */ /* 0x000ee20000000800 */
[----:B------:R-:W2:Y:S01]  /*00f0*/  LDCU UR6, c[0x0][0x370] ;  /* 0x00006e00ff0677ac */ /* 0x000ea20008000800 */
[----:B0-----:R-:W-:-:S04]  /*0100*/  FMUL R0, R4, 0.10000000149011611938 ;  /* 0x3dcccccd04007820 */ /* 0x001fc80000400000 */
[----:B------:R-:W0:Y:S01]  /*0110*/  FCHK P0, R0, 9.9999997473787516356e-05 ;  /* 0x38d1b71700007902 */ /* 0x000e220000000000 */
[----:B------:R-:W-:Y:S01]  /*0120*/  FFMA R6, R0, R7, RZ ;  /* 0x0000000700067223 */ /* 0x000fe200000000ff */
[----:B------:R-:W4:Y:S01]  /*0130*/  S2UR UR4, SR_CTAID.X ;  /* 0x00000000000479c3 */ /* 0x000f220000002500 */
[----:B---3--:R-:W-:Y:S02]  /*0140*/  IMAD R8, R5, UR5, R8 ;  /* 0x0000000505087c24 */ /* 0x008fe4000f8e0208 */
[----:B--2---:R-:W-:-:S04]  /*0150*/  IMAD R5, R2, UR6, RZ ;  /* 0x0000000602057c24 */ /* 0x004fc8000f8e02ff */
[----:B------:R-:W-:Y:S02]  /*0160*/  IMAD R8, R8, R5, RZ ;  /* 0x0000000508087224 */ /* 0x000fe400078e02ff */
[----:B----4-:R-:W-:Y:S02]  /*0170*/  IMAD R3, R2, UR4, R3 ;  /* 0x0000000402037c24 */ /* 0x010fe4000f8e0203 */
[----:B------:R-:W-:-:S04]  /*0180*/  FFMA R2, R6, -9.9999997473787516356e-05, R0 ;  /* 0xb8d1b71706027823 */ /* 0x000fc80000000000 */
[----:B------:R-:W-:Y:S01]  /*0190*/  FFMA R6, R7, R2, R6 ;  /* 0x0000000207067223 */ /* 0x000fe20000000006 */
[----:B------:R-:W-:Y:S01]  /*01a0*/  IMAD.IADD R2, R3, 0x1, R8 ;  /* 0x0000000103027824 */ /* 0x000fe200078e0208 */
[----:B01----:R-:W-:Y:S06]  /*01b0*/  @!P0 BRA `(.L_x_3) ;  /* 0x00000000000c8947 */ /* 0x003fec0003800000 */
[----:B------:R-:W-:-:S07]  /*01c0*/  MOV R4, 0x1e0 ;  /* 0x000001e000047802 */ /* 0x000fce0000000f00 */
[----:B------:R-:W-:Y:S05]  /*01d0*/  CALL.REL.NOINC `($__internal_0_$__cuda_sm3x_div_rn_noftz_f32_slowpath) ;  /* 0x00000000009c7944 */ /* 0x000fea0003c00000 */
[----:B------:R-:W-:-:S07]  /*01e0*/  MOV R6, R0 ;  /* 0x0000000000067202 */ /* 0x000fce0000000f00 */
.L_x_3:
[----:B------:R-:W-:Y:S01]  /*01f0*/  VIADD R0, R8, 0xff ;  /* 0x000000ff08007836 */ /* 0x000fe20000000000 */
[----:B------:R-:W0:Y:S01]  /*0200*/  LDC.64 R4, c[0x0][0x380] ;  /* 0x0000e000ff047b82 */ /* 0x000e220000000a00 */
[C---:B------:R-:W-:Y:S01]  /*0210*/  VIADD R9, R2.reuse, 0x1 ;  /* 0x0000000102097836 */ /* 0x040fe20000000000 */
[C---:B------:R-:W-:Y:S01]  /*0220*/  IADD3 R15, PT, PT, R2.reuse, -0x100, RZ ;  /* 0xffffff00020f7810 */ /* 0x040fe20007ffe0ff */
[----:B------:R-:W-:-:S03]  /*0230*/  VIADD R7, R2, 0xffffffff ;  /* 0xffffffff02077836 */ /* 0x000fc60000000000 */
[----:B------:R-:W-:Y:S02]  /*0240*/  ISETP.GT.U32.AND P0, PT, R9, R0, PT ;  /* 0x000000000900720c */ /* 0x000fe40003f04070 */
[----:B------:R-:W-:Y:S01]  /*0250*/  ISETP.GE.U32.AND P1, PT, R7, R8, PT ;  /* 0x000000080700720c */ /* 0x000fe20003f26070 */
[----:B------:R-:W1:Y:S03]  /*0260*/  LDC.64 R16, c[0x0][0x388] ;  /* 0x0000e200ff107b82 */ /* 0x000e660000000a00 */
[----:B------:R-:W-:Y:S02]  /*0270*/  SEL R0, R0, R7, !P1 ;  /* 0x0000000700007207 */ /* 0x000fe40004800000 */
[----:B------:R-:W-:Y:S02]  /*0280*/  ISETP.GE.AND P1, PT, R2, 0x100, PT ;  /* 0x000001000200780c */ /* 0x000fe40003f26270 */
[----:B------:R-:W-:-:S03]  /*0290*/  SHF.R.U32.HI R7, RZ, 0x17, R0 ;  /* 0x00000017ff077819 */ /* 0x000fc60000011600 */
[----:B------:R-:W-:Y:S02]  /*02a0*/  @P0 IADD3 R9, PT, PT, R2, -0xff, RZ ;  /* 0xffffff0102090810 */ /* 0x000fe40007ffe0ff */
[----:B------:R-:W-:Y:S02]  /*02b0*/  LOP3.LUT R7, R7, 0x100, RZ, 0xc0, !PT ;  /* 0x0000010007077812 */ /* 0x000fe400078ec0ff */
[----:B------:R-:W-:-:S03]  /*02c0*/  ISETP.GT.AND P0, PT, R9, 0xffff, PT ;  /* 0x0000ffff0900780c */ /* 0x000fc60003f04270 */
[----:B------:R-:W-:Y:S02]  /*02d0*/  IMAD.IADD R7, R0, 0x1, R7 ;  /* 0x0000000100077824 */ /* 0x000fe400078e0207 */
[----:B------:R-:W-:Y:S02]  /*02e0*/  VIADD R0, R2, 0x100 ;  /* 0x0000010002007836 */ /* 0x000fe40000000000 */
[----:B0-----:R-:W-:-:S04]  /*02f0*/  IMAD.WIDE R10, R7, 0x4, R4 ;  /* 0x00000004070a7825 */ /* 0x001fc800078e0204 */
[----:B------:R-:W-:Y:S02]  /*0300*/  @!P1 VIADD R15, R3, 0xff00 ;  /* 0x0000ff00030f9836 */ /* 0x000fe40000000000 */
[----:B------:R-:W-:Y:S01]  /*0310*/  @P0 VIADD R9, R9, 0xffffff00 ;  /* 0xffffff0009090836 */ /* 0x000fe20000000000 */
[----:B------:R-:W-:Y:S01]  /*0320*/  ISETP.GT.AND P0, PT, R2, 0xfeff, PT ;  /* 0x0000feff0200780c */ /* 0x000fe20003f04270 */
[----:B------:R-:W2:Y:S02]  /*0330*/  LDG.E R11, desc[UR8][R10.64] ;  /* 0x000000080a0b7981 */ /* 0x000ea4000c1e1900 */
[----:B------:R-:W-:Y:S01]  /*0340*/  IMAD.WIDE R8, R9, 0x4, R4 ;  /* 0x0000000409087825 */ /* 0x000fe200078e0204 */
[----:B------:R-:W-:-:S05]  /*0350*/  SEL R13, R3, R0, P0 ;  /* 0x00000000030d7207 */ /* 0x000fca0000000000 */
[--C-:B------:R-:W-:Y:S01]  /*0360*/  IMAD.WIDE R12, R13, 0x4, R4.reuse ;  /* 0x000000040d0c7825 */ /* 0x100fe200078e0204 */
[----:B------:R-:W2:Y:S03]  /*0370*/  LDG.E R8, desc[UR8][R8.64] ;  /* 0x0000000808087981 */ /* 0x000ea6000c1e1900 */
[--C-:B------:R-:W-:Y:S02]  /*0380*/  IMAD.WIDE R14, R15, 0x4, R4.reuse ;  /* 0x000000040f0e7825 */ /* 0x100fe400078e0204 */
[----:B------:R-:W3:Y:S02]  /*0390*/  LDG.E R13, desc[UR8][R12.64] ;  /* 0x000000080c0d7981 */ /* 0x000ee4000c1e1900 */
[----:B------:R-:W-:Y:S02]  /*03a0*/  IMAD.WIDE R4, R2, 0x4, R4 ;  /* 0x0000000402047825 */ /* 0x000fe400078e0204 */
[----:B------:R-:W4:Y:S04]  /*03b0*/  LDG.E R15, desc[UR8][R14.64] ;  /* 0x000000080e0f7981 */ /* 0x000f28000c1e1900 */
[----:B------:R-:W5:Y:S01]  /*03c0*/  LDG.E R4, desc[UR8][R4.64] ;  /* 0x0000000804047981 */ /* 0x000f62000c1e1900 */
[----:B--2---:R-:W-:-:S04]  /*03d0*/  FADD R0, R8, R11 ;  /* 0x0000000b08007221 */ /* 0x004fc80000000000 */
[----:B---3--:R-:W-:-:S04]  /*03e0*/  FADD R0, R0, R13 ;  /* 0x0000000d00007221 */ /* 0x008fc80000000000 */
[----:B----4-:R-:W-:-:S04]  /*03f0*/  FADD R3, R0, R15 ;  /* 0x0000000f00037221 */ /* 0x010fc80000000000 */
[----:B-----5:R-:W-:Y:S01]  /*0400*/  FFMA R7, R4, -4, R3 ;  /* 0xc080000004077823 */ /* 0x020fe20000000003 */
[----:B-1----:R-:W-:-:S04]  /*0410*/  IMAD.WIDE R2, R2, 0x4, R16 ;  /* 0x0000000402027825 */ /* 0x002fc800078e0210 */
[----:B------:R-:W-:-:S05]  /*0420*/  FMUL R7, R7, R6 ;  /* 0x0000000607077220 */ /* 0x000fca0000400000 */
[----:B------:R-:W-:Y:S01]  /*0430*/  STG.E desc[UR8][R2.64], R7 ;  /* 0x0000000702007986 */ /* 0x000fe2000c101908 */
[----:B------:R-:W-:Y:S05]  /*0440*/  EXIT ;  /* 0x000000000000794d */ /* 0x000fea0003800000 */
        .weak           $__internal_0_$__cuda_sm3x_div_rn_noftz_f32_slowpath
        .type           $__internal_0_$__cuda_sm3x_div_rn_noftz_f32_slowpath,@function
        .size           $__internal_0_$__cuda_sm3x_div_rn_noftz_f32_slowpath,(.L_x_15 - $__internal_0_$__cuda_sm3x_div_rn_noftz_f32_slowpath)
$__internal_0_$__cuda_sm3x_div_rn_noftz_f32_slowpath:
[--C-:B------:R-:W-:Y:S01]  /*0450*/  SHF.R.U32.HI R5, RZ, 0x17, R0.reuse ;  /* 0x00000017ff057819 */ /* 0x100fe20000011600 */
[----:B------:R-:W-:-:S03]  /*0460*/  IMAD.MOV.U32 R6, RZ, RZ, R0 ;  /* 0x000000ffff067224 */ /* 0x000fc600078e0000 */
[----:B------:R-:W-:-:S05]  /*0470*/  LOP3.LUT R5, R5, 0xff, RZ, 0xc0, !PT ;  /* 0x000000ff05057812 */ /* 0x000fca00078ec0ff */
[----:B------:R-:W-:-:S05]  /*0480*/  VIADD R9, R5, 0xffffffff ;  /* 0xffffffff05097836 */ /* 0x000fca0000000000 */
[----:B------:R-:W-:-:S13]  /*0490*/  ISETP.GT.U32.OR P0, PT, R9, 0xfd, !PT ;  /* 0x000000fd0900780c */ /* 0x000fda0007f04470 */
[----:B------:R-:W-:Y:S01]  /*04a0*/  @!P0 MOV R7, RZ ;  /* 0x000000ff00078202 */ /* 0x000fe20000000f00 */
[----:B------:R-:W-:Y:S06]  /*04b0*/  @!P0 BRA `(.L_x_4) ;  /* 0x00000000003c8947 */ /* 0x000fec0003800000 */
[----:B------:R-:W-:-:S13]  /*04c0*/  FSETP.GTU.FTZ.AND P0, PT, |R0|, +INF , PT ;  /* 0x7f8000000000780b */ /* 0x000fda0003f1c200 */
[----:B------:R-:W-:Y:S05]  /*04d0*/  @P0 BRA `(.L_x_5) ;  /* 0x0000000400280947 */ /* 0x000fea0003800000 */
[----:B------:R-:W-:-:S05]  /*04e0*/  IMAD.MOV.U32 R7, RZ, RZ, 0x38d1b717 ;  /* 0x38d1b717ff077424 */ /* 0x000fca00078e00ff */
[----:B------:R-:W-:-:S13]  /*04f0*/  LOP3.LUT P0, RZ, R7, 0x7fffffff, R6, 0xc8, !PT ;  /* 0x7fffffff07ff7812 */ /* 0x000fda000780c806 */
[----:B------:R-:W-:Y:S05]  /*0500*/  @!P0 BRA `(.L_x_6) ;  /* 0x0000000400148947 */ /* 0x000fea0003800000 */
[----:B------:R-:W-:-:S13]  /*0510*/  LOP3.LUT P0, RZ, R6, 0x7fffffff, RZ, 0xc0, !PT ;  /* 0x7fffffff06ff7812 */ /* 0x000fda000780c0ff */
[----:B------:R-:W-:Y:S05]  /*0520*/  @!P0 BRA `(.L_x_7) ;  /* 0x0000000400048947 */ /* 0x000fea0003800000 */
[----:B------:R-:W-:Y:S02]  /*0530*/  FSETP.NEU.FTZ.AND P0, PT, |R0|, +INF , PT ;  /* 0x7f8000000000780b */ /* 0x000fe40003f1d200 */
[----:B------:R-:W-:-:S04]  /*0540*/  LOP3.LUT P1, RZ, R7, 0x7fffffff, RZ, 0xc0, !PT ;  /* 0x7fffffff07ff7812 */ /* 0x000fc8000782c0ff */
[----:B------:R-:W-:-:S13]  /*0550*/  PLOP3.LUT P0, PT, P0, P1, PT, 0x2f, 0xf2 ;  /* 0x0000000000f2781c */ /* 0x000fda0000702577 */
[----:B------:R-:W-:Y:S05]  /*0560*/  @P0 BRA `(.L_x_8) ;  /* 0x0000000000e80947 */ /* 0x000fea0003800000 */
[----:B------:R-:W-:-:S13]  /*0570*/  ISETP.GE.AND P0, PT, R9, RZ, PT ;  /* 0x000000ff0900720c */ /* 0x000fda0003f06270 */
[----:B------:R-:W-:Y:S02]  /*0580*/  @P0 IMAD.MOV.U32 R7, RZ, RZ, RZ ;  /* 0x000000ffff070224 */ /* 0x000fe400078e00ff */
[----:B------:R-:W-:Y:S01]  /*0590*/  @!P0 FFMA R6, R0, 1.84467440737095516160e+19, RZ ;  /* 0x5f80000000068823 */ /* 0x000fe200000000ff */
[----:B------:R-:W-:-:S07]  /*05a0*/  @!P0 IMAD.MOV.U32 R7, RZ, RZ, -0x40 ;  /* 0xffffffc0ff078424 */ /* 0x000fce00078e00ff */
.L_x_4:
[----:B------:R-:W-:Y:S01]  /*05b0*/  UMOV UR4, 0x38d1b717 ;  /* 0x38d1b71700047882 */ /* 0x000fe20000000000 */
[----:B------:R-:W-:Y:S01]  /*05c0*/  IADD3 R5, PT, PT, R5, -0x7f, RZ ;  /* 0xffffff8105057810 */ /* 0x000fe20007ffe0ff */
[----:B------:R-:W-:-:S03]  /*05d0*/  UIADD3 UR4, UPT, UPT, UR4, 0x7000000, URZ ;  /* 0x0700000004047890 */ /* 0x000fc6000fffe0ff */
[----:B------:R-:W-:Y:S01]  /*05e0*/  IADD3 R7, PT, PT, R7, 0xe, R5 ;  /* 0x0000000e07077810 */ /* 0x000fe20007ffe005 */
[----:B------:R-:W-:Y:S02]  /*05f0*/  IMAD R0, R5, -0x800000, R6 ;  /* 0xff80000005007824 */ /* 0x000fe400078e0206 */
[----:B------:R-:W-:-:S03]  /*0600*/  FADD.FTZ R11, -RZ, -UR4 ;  /* 0x80000004ff0b7e21 */ /* 0x000fc60008010100 */
[----:B------:R-:W0:Y:S02]  /*0610*/  MUFU.RCP R9, UR4 ;  /* 0x0000000400097d08 */ /* 0x000e240008001000 */
[----:B0-----:R-:W-:-:S04]  /*0620*/  FFMA R10, R9, R11, 1 ;  /* 0x3f800000090a7423 */ /* 0x001fc8000000000b */
[----:B------:R-:W-:-:S04]  /*0630*/  FFMA R9, R9, R10, R9 ;  /* 0x0000000a09097223 */ /* 0x000fc80000000009 */
[----:B------:R-:W-:-:S04]  /*0640*/  FFMA R6, R0, R9, RZ ;  /* 0x0000000900067223 */ /* 0x000fc800000000ff */
[----:B------:R-:W-:-:S04]  /*0650*/  FFMA R10, R11, R6, R0 ;  /* 0x000000060b0a7223 */ /* 0x000fc80000000000 */
[----:B------:R-:W-:-:S04]  /*0660*/  FFMA R10, R9, R10, R6 ;  /* 0x0000000a090a7223 */ /* 0x000fc80000000006 */
[----:B------:R-:W-:-:S04]  /*0670*/  FFMA R11, R11, R10, R0 ;  /* 0x0000000a0b0b7223 */ /* 0x000fc80000000000 */
[----:B------:R-:W-:-:S05]  /*0680*/  FFMA R0, R9, R11, R10 ;  /* 0x0000000b09007223 */ /* 0x000fca000000000a */
[----:B------:R-:W-:-:S04]  /*0690*/  SHF.R.U32.HI R6, RZ, 0x17, R0 ;  /* 0x00000017ff067819 */ /* 0x000fc80000011600 */
[----:B------:R-:W-:-:S05]  /*06a0*/  LOP3.LUT R6, R6, 0xff, RZ, 0xc0, !PT ;  /* 0x000000ff06067812 */ /* 0x000fca00078ec0ff */
[----:B------:R-:W-:-:S04]  /*06b0*/  IMAD.IADD R12, R6, 0x1, R7 ;  /* 0x00000001060c7824 */ /* 0x000fc800078e0207 */
[----:B------:R-:W-:-:S05]  /*06c0*/  VIADD R5, R12, 0xffffffff ;  /* 0xffffffff0c057836 */ /* 0x000fca0000000000 */
[----:B------:R-:W-:-:S13]  /*06d0*/  ISETP.GE.U32.AND P0, PT, R5, 0xfe, PT ;  /* 0x000000fe0500780c */ /* 0x000fda0003f06070 */
[----:B------:R-:W-:Y:S05]  /*06e0*/  @!P0 BRA `(.L_x_9) ;  /* 0x0000000000808947 */ /* 0x000fea0003800000 */
[----:B------:R-:W-:-:S13]  /*06f0*/  ISETP.GT.AND P0, PT, R12, 0xfe, PT ;  /* 0x000000fe0c00780c */ /* 0x000fda0003f04270 */
[----:B------:R-:W-:Y:S05]  /*0700*/  @P0 BRA `(.L_x_10) ;  /* 0x00000000006c0947 */ /* 0x000fea0003800000 */
[----:B------:R-:W-:-:S13]  /*0710*/  ISETP.GE.AND P0, PT, R12, 0x1, PT ;  /* 0x000000010c00780c */ /* 0x000fda0003f06270 */
[----:B------:R-:W-:Y:S05]  /*0720*/  @P0 BRA `(.L_x_11) ;  /* 0x0000000000980947 */ /* 0x000fea0003800000 */
[----:B------:R-:W-:Y:S02]  /*0730*/  ISETP.GE.AND P0, PT, R12, -0x18, PT ;  /* 0xffffffe80c00780c */ /* 0x000fe40003f06270 */
[----:B------:R-:W-:-:S11]  /*0740*/  LOP3.LUT R0, R0, 0x80000000, RZ, 0xc0, !PT ;  /* 0x8000000000007812 */ /* 0x000fd600078ec0ff */
[----:B------:R-:W-:Y:S05]  /*0750*/  @!P0 BRA `(.L_x_11) ;  /* 0x00000000008c8947 */ /* 0x000fea0003800000 */
[CCC-:B------:R-:W-:Y:S01]  /*0760*/  FFMA.RZ R5, R9.reuse, R11.reuse, R10.reuse ;  /* 0x0000000b09057223 */ /* 0x1c0fe2000000c00a */
[-CC-:B------:R-:W-:Y:S01]  /*0770*/  FFMA.RM R6, R9, R11.reuse, R10.reuse ;  /* 0x0000000b09067223 */ /* 0x180fe2000000400a */
[C---:B------:R-:W-:Y:S02]  /*0780*/  ISETP.NE.AND P2, PT, R12.reuse, RZ, PT ;  /* 0x000000ff0c00720c */ /* 0x040fe40003f45270 */
[C---:B------:R-:W-:Y:S02]  /*0790*/  ISETP.NE.AND P1, PT, R12.reuse, RZ, PT ;  /* 0x000000ff0c00720c */ /* 0x040fe40003f25270 */
[----:B------:R-:W-:Y:S01]  /*07a0*/  LOP3.LUT R7, R5, 0x7fffff, RZ, 0xc0, !PT ;  /* 0x007fffff05077812 */ /* 0x000fe200078ec0ff */
[----:B------:R-:W-:Y:S01]  /*07b0*/  FFMA.RP R5, R9, R11, R10 ;  /* 0x0000000b09057223 */ /* 0x000fe2000000800a */
[----:B------:R-:W-:Y:S01]  /*07c0*/  IADD3 R10, PT, PT, R12, 0x20, RZ ;  /* 0x000000200c0a7810 */ /* 0x000fe20007ffe0ff */
[----:B------:R-:W-:Y:S01]  /*07d0*/  IMAD.MOV R9, RZ, RZ, -R12 ;  /* 0x000000ffff097224 */ /* 0x000fe200078e0a0c */
[----:B------:R-:W-:-:S02]  /*07e0*/  LOP3.LUT R7, R7, 0x800000, RZ, 0xfc, !PT ;  /* 0x0080000007077812 */ /* 0x000fc400078efcff */
[----:B------:R-:W-:Y:S02]  /*07f0*/  FSETP.NEU.FTZ.AND P0, PT, R5, R6, PT ;  /* 0x000000060500720b */ /* 0x000fe40003f1d000 */
[----:B------:R-:W-:Y:S02]  /*0800*/  SHF.L.U32 R10, R7, R10, RZ ;  /* 0x0000000a070a7219 */ /* 0x000fe400000006ff */
[----:B------:R-:W-:Y:S02]  /*0810*/  SEL R6, R9, RZ, P2 ;  /* 0x000000ff09067207 */ /* 0x000fe40001000000 */
[----:B------:R-:W-:Y:S02]  /*0820*/  ISETP.NE.AND P1, PT, R10, RZ, P1 ;  /* 0x000000ff0a00720c */ /* 0x000fe40000f25270 */
[----:B------:R-:W-:Y:S02]  /*0830*/  SHF.R.U32.HI R6, RZ, R6, R7 ;  /* 0x00000006ff067219 */ /* 0x000fe40000011607 */
[----:B------:R-:W-:-:S02]  /*0840*/  PLOP3.LUT P0, PT, P0, P1, PT, 0xf8, 0x8f ;  /* 0x00000000008f781c */ /* 0x000fc40000703f70 */
[----:B------:R-:W-:Y:S02]  /*0850*/  SHF.R.U32.HI R10, RZ, 0x1, R6 ;  /* 0x00000001ff0a7819 */ /* 0x000fe40000011606 */
[----:B------:R-:W-:-:S04]  /*0860*/  SEL R5, RZ, 0x1, !P0 ;  /* 0x00000001ff057807 */ /* 0x000fc80004000000 */
[----:B------:R-:W-:-:S04]  /*0870*/  LOP3.LUT R5, R5, 0x1, R10, 0xf8, !PT ;  /* 0x0000000105057812 */ /* 0x000fc800078ef80a */
[----:B------:R-:W-:-:S05]  /*0880*/  LOP3.LUT R5, R5, R6, RZ, 0xc0, !PT ;  /* 0x0000000605057212 */ /* 0x000fca00078ec0ff */
[----:B------:R-:W-:-:S05]  /*0890*/  IMAD.IADD R5, R10, 0x1, R5 ;  /* 0x000000010a057824 */ /* 0x000fca00078e0205 */
[----:B------:R-:W-:Y:S01]  /*08a0*/  LOP3.LUT R0, R5, R0, RZ, 0xfc, !PT ;  /* 0x0000000005007212 */ /* 0x000fe200078efcff */
[----:B------:R-:W-:Y:S06]  /*08b0*/  BRA `(.L_x_11) ;  /* 0x0000000000347947 */ /* 0x000fec0003800000 */
.L_x_10:
[----:B------:R-:W-:-:S04]  /*08c0*/  LOP3.LUT R0, R0, 0x80000000, RZ, 0xc0, !PT ;  /* 0x8000000000007812 */ /* 0x000fc800078ec0ff */
[----:B------:R-:W-:Y:S01]  /*08d0*/  LOP3.LUT R0, R0, 0x7f800000, RZ, 0xfc, !PT ;  /* 0x7f80000000007812 */ /* 0x000fe200078efcff */
[----:B------:R-:W-:Y:S06]  /*08e0*/  BRA `(.L_x_11) ;  /* 0x0000000000287947 */ /* 0x000fec0003800000 */
.L_x_9:
[----:B------:R-:W-:Y:S01]  /*08f0*/  LEA R0, R7, R0, 0x17 ;  /* 0x0000000007007211 */ /* 0x000fe200078eb8ff */
[----:B------:R-:W-:Y:S06]  /*0900*/  BRA `(.L_x_11) ;  /* 0x0000000000207947 */ /* 0x000fec0003800000 */
.L_x_8:
[----:B------:R-:W-:-:S04]  /*0910*/  LOP3.LUT R0, R7, 0x80000000, R6, 0x48, !PT ;  /* 0x8000000007007812 */ /* 0x000fc800078e4806 */
[----:B------:R-:W-:Y:S01]  /*0920*/  LOP3.LUT R0, R0, 0x7f800000, RZ, 0xfc, !PT ;  /* 0x7f80000000007812 */ /* 0x000fe200078efcff */
[----:B------:R-:W-:Y:S06]  /*0930*/  BRA `(.L_x_11) ;  /* 0x0000000000147947 */ /* 0x000fec0003800000 */
.L_x_7:
[----:B------:R-:W-:Y:S01]  /*0940*/  LOP3.LUT R0, R7, 0x80000000, R6, 0x48, !PT ;  /* 0x8000000007007812 */ /* 0x000fe200078e4806 */
[----:B------:R-:W-:Y:S06]  /*0950*/  BRA `(.L_x_11) ;  /* 0x00000000000c7947 */ /* 0x000fec0003800000 */
.L_x_6:
[----:B------:R-:W0:Y:S01]  /*0960*/  MUFU.RSQ R0, -QNAN ;  /* 0xffc0000000007908 */ /* 0x000e220000001400 */
[----:B------:R-:W-:Y:S05]  /*0970*/  BRA `(.L_x_11) ;  /* 0x0000000000047947 */ /* 0x000fea0003800000 */
.L_x_5:
[----:B------:R-:W-:-:S07]  /*0980*/  FADD.FTZ R0, R0, 9.9999997473787516356e-05 ;  /* 0x38d1b71700007421 */ /* 0x000fce0000010000 */
.L_x_11:
[----:B------:R-:W-:-:S04]  /*0990*/  IMAD.MOV.U32 R5, RZ, RZ, 0x0 ;  /* 0x00000000ff057424 */ /* 0x000fc800078e00ff */
[----:B0-----:R-:W-:Y:S05]  /*09a0*/  RET.REL.NODEC R4 `(_Z9DiffusionPfS_fii) ;  /* 0xfffffff404947950 */ /* 0x001fea0003c3ffff */
.L_x_12:
        /* <DEDUP_REMOVED lines=13> */
.L_x_15:


//--------------------- .text._Z10DrawSquarePf    --------------------------
	.section	.text._Z10DrawSquarePf,"ax",@progbits
	.align	128
        .global         _Z10DrawSquarePf
        .type           _Z10DrawSquarePf,@function
        .size           _Z10DrawSquarePf,(.L_x_20 - _Z10DrawSquarePf)
        .other          _Z10DrawSquarePf,@"STO_CUDA_ENTRY STV_DEFAULT"
_Z10DrawSquarePf:
.text._Z10DrawSquarePf:
[----:B------:R-:W-:Y:S01]  /*0000*/  LDC R1, c[0x0][0x37c] ;  /* 0x0000df00ff017b82 */ /* 0x000fe20000000800 */
[----:B------:R-:W0:Y:S01]  /*0010*/  S2R R0, SR_TID.X ;  /* 0x0000000000007919 */ /* 0x000e220000002100 */
[----:B------:R-:W0:Y:S02]  /*0020*/  S2R R5, SR_TID.Y ;  /* 0x0000000000057919 */ /* 0x000e240000002200 */
[----:B0-----:R-:W-:-:S04]  /*0030*/  VIMNMX.U32 R2, PT, PT, R0, R5, !PT ;  /* 0x0000000500027248 */ /* 0x001fc80007fe0000 */
[----:B------:R-:W-:-:S13]  /*0040*/  ISETP.GT.U32.AND P0, PT, R2, 0x100, PT ;  /* 0x000001000200780c */ /* 0x000fda0003f04070 */
[----:B------:R-:W-:Y:S05]  /*0050*/  @P0 EXIT ;  /* 0x000000000000094d */ /* 0x000fea0003800000 */
[----:B------:R-:W0:Y:S08]  /*0060*/  LDC R3, c[0x0][0x360] ;  /* 0x0000d800ff037b82 */ /* 0x000e300000000800 */
[----:B------:R-:W0:Y:S08]  /*0070*/  S2UR UR4, SR_CTAID.X ;  /* 0x00000000000479c3 */ /* 0x000e300000002500 */
[----:B------:R-:W1:Y:S08]  /*0080*/  S2UR UR5, SR_CTAID.Y ;  /* 0x00000000000579c3 */ /* 0x000e700000002600 */
[----:B------:R-:W1:Y:S01]  /*0090*/  LDC R2, c[0x0][0x364] ;  /* 0x0000d900ff027b82 */ /* 0x000e620000000800 */
[----:B0-----:R-:W-:Y:S01]  /*00a0*/  IMAD R0, R3, UR4, R0 ;  /* 0x0000000403007c24 */ /* 0x001fe2000f8e0200 */
[----:B------:R-:W0:Y:S01]  /*00b0*/  LDCU UR4, c[0x0][0x370] ;  /* 0x00006e00ff0477ac */ /* 0x000e220008000800 */
[----:B-1----:R-:W-:-:S03]  /*00c0*/  IMAD R5, R2, UR5, R5 ;  /* 0x0000000502057c24 */ /* 0x002fc6000f8e0205 */
[----:B------:R-:W-:Y:S01]  /*00d0*/  IADD3 R2, PT, PT, R0, -0x75, RZ ;  /* 0xffffff8b00027810 */ /* 0x000fe20007ffe0ff */
[----:B0-----:R-:W-:Y:S01]  /*00e0*/  IMAD R4, R3, UR4, RZ ;  /* 0x0000000403047c24 */ /* 0x001fe2000f8e02ff */
[----:B------:R-:W-:-:S04]  /*00f0*/  ISETP.GT.U32.AND P0, PT, R5, 0x8b, PT ;  /* 0x0000008b0500780c */ /* 0x000fc80003f04070 */
[----:B------:R-:W-:-:S04]  /*0100*/  ISETP.GT.U32.OR P0, PT, R2, 0x52, P0 ;  /* 0x000000520200780c */ /* 0x000fc80000704470 */
[----:B------:R-:W-:-:S13]  /*0110*/  ISETP.LT.U32.OR P0, PT, R5, 0x1f, P0 ;  /* 0x0000001f0500780c */ /* 0x000fda0000701470 */
[----:B------:R-:W-:Y:S05]  /*0120*/  @P0 EXIT ;  /* 0x000000000000094d */ /* 0x000fea0003800000 */
[----:B------:R-:W0:Y:S01]  /*0130*/  LDC.64 R2, c[0x0][0x380] ;  /* 0x0000e000ff027b82 */ /* 0x000e220000000a00 */
[----:B------:R-:W1:Y:S01]  /*0140*/  LDCU.64 UR4, c[0x0][0x358] ;  /* 0x00006b00ff0477ac */ /* 0x000e620008000a00 */
[----:B------:R-:W-:Y:S02]  /*0150*/  IMAD R5, R5, R4, R0 ;  /* 0x0000000405057224 */ /* 0x000fe400078e0200 */
[----:B------:R-:W-:Y:S02]  /*0160*/  HFMA2 R7, -RZ, RZ, 1.875, 0 ;  /* 0x3f800000ff077431 */ /* 0x000fe400000001ff */
[----:B0-----:R-:W-:-:S05]  /*0170*/  IMAD.WIDE R2, R5, 0x4, R2 ;  /* 0x0000000405027825 */ /* 0x001fca00078e0202 */
[----:B-1----:R-:W-:Y:S01]  /*0180*/  STG.E desc[UR4][R2.64], R7 ;  /* 0x0000000702007986 */ /* 0x002fe2000c101904 */
[----:B------:R-:W-:Y:S05]  /*0190*/  EXIT ;  /* 0x000000000000794d */ /* 0x000fea0003800000 */
.L_x_13:
        /* <DEDUP_REMOVED lines=14> */
.L_x_20:


//--------------------- .text._Z10ClearArrayPff   --------------------------
	.section	.text._Z10ClearArrayPff,"ax",@progbits
	.align	128
        .global         _Z10ClearArrayPff
        .type           _Z10ClearArrayPff,@function
        .size           _Z10ClearArrayPff,(.L_x_21 - _Z10ClearArrayPff)
        .other          _Z10ClearArrayPff,@"STO_CUDA_ENTRY STV_DEFAULT"
_Z10ClearArrayPff:
.text._Z10ClearArrayPff:
        /* <DEDUP_REMOVED lines=11> */
[----:B------:R-:W2:Y:S01]  /*00b0*/  LDC R11, c[0x0][0x388] ;  /* 0x0000e200ff0b7b82 */ /* 0x000ea20000000800 */
[----:B---3--:R-:W-:-:S04]  /*00c0*/  IMAD R0, R0, R9, UR6 ;  /* 0x0000000600007e24 */ /* 0x008fc8000f8e0209 */
[----:B-1----:R-:W-:-:S04]  /*00d0*/  IMAD R5, R0, UR7, R5 ;  /* 0x0000000700057c24 */ /* 0x002fc8000f8e0205 */
[----:B----4-:R-:W-:-:S05]  /*00e0*/  IMAD.WIDE R2, R5, 0x4, R2 ;  /* 0x0000000405027825 */ /* 0x010fca00078e0202 */
[----:B--2---:R-:W-:Y:S01]  /*00f0*/  STG.E desc[UR4][R2.64], R11 ;  /* 0x0000000b02007986 */ /* 0x004fe2000c101904 */
[----:B------:R-:W-:Y:S05]  /*0100*/  EXIT ;  /* 0x000000000000794d */ /* 0x000fea0003800000 */
.L_x_14:
        /* <DEDUP_REMOVED lines=15> */
.L_x_21:


//--------------------- .nv.shared.reserved.0     --------------------------
	.section	.nv.shared.reserved.0,"aw",@nobits
	.weak		__nv_reservedSMEM_offset_0_alias
	.size		__nv_reservedSMEM_offset_0_alias, 0, 64
	.other		__nv_reservedSMEM_offset_0_alias,@"STO_CUDA_RESERVED_SHARED STV_DEFAULT"
__nv_reservedSMEM_offset_0_alias:
	.zero		0
	.zero		64


//--------------------- .nv.constant0._Z9MakeColorPfP6float4 --------------------------
	.section	.nv.constant0._Z9MakeColorPfP6float4,"a",@progbits
	.sectionflags	@""
	.align	4
.nv.constant0._Z9MakeColorPfP6float4:
	.zero		912


//--------------------- .nv.constant0._Z5ReactPfS_ --------------------------
	.section	.nv.constant0._Z5ReactPfS_,"a",@progbits
	.sectionflags	@""
	.align	4
.nv.constant0._Z5ReactPfS_:
	.zero		912


//--------------------- .nv.constant0._Z12AddLaplacianPfS_ --------------------------
	.section	.nv.constant0._Z12AddLaplacianPfS_,"a",@progbits
	.sectionflags	@""
	.align	4
.nv.constant0._Z12AddLaplacianPfS_:
	.zero		912


//--------------------- .nv.constant0._Z9DiffusionPfS_fii --------------------------
	.section	.nv.constant0._Z9DiffusionPfS_fii,"a",@progbits
	.sectionflags	@""
	.align	4
.nv.constant0._Z9DiffusionPfS_fii:
	.zero		924


//--------------------- .nv.constant0._Z10DrawSquarePf --------------------------
	.section	.nv.constant0._Z10DrawSquarePf,"a",@progbits
	.sectionflags	@""
	.align	4
.nv.constant0._Z10DrawSquarePf:
	.zero		904


//--------------------- .nv.constant0._Z10ClearArrayPff --------------------------
	.section	.nv.constant0._Z10ClearArrayPff,"a",@progbits
	.sectionflags	@""
	.align	4
.nv.constant0._Z10ClearArrayPff:
	.zero		908


//--------------------- SYMBOLS --------------------------

	.type		.nv.reservedSmem.offset0,@object
	.size		.nv.reservedSmem.offset0,0x4
